//
// Generated by NVIDIA NVVM Compiler
//
// Compiler Build ID: CL-36424714
// Cuda compilation tools, release 13.0, V13.0.88
// Based on NVVM 20.0.0
//

.version 9.0
.target sm_100
.address_size 64

	// .globl	_Z15reductionKernelPfS_
// _ZZ16reductionKernel2PfS_E4smem has been demoted

.visible .entry _Z15reductionKernelPfS_(
	.param .u64 .ptr .align 1 _Z15reductionKernelPfS__param_0,
	.param .u64 .ptr .align 1 _Z15reductionKernelPfS__param_1
)
{
	.reg .pred 	%p<2>;
	.reg .b32 	%r<10>;
	.reg .b32 	%f<3>;
	.reg .b64 	%rd<7>;

	ld.param.u64 	%rd1, [_Z15reductionKernelPfS__param_0];
	ld.param.u64 	%rd2, [_Z15reductionKernelPfS__param_1];
	mov.u32 	%r2, %ntid.x;
	mov.u32 	%r3, %ctaid.x;
	mov.u32 	%r4, %tid.x;
	mad.lo.s32 	%r5, %r2, %r3, %r4;
	mov.u32 	%r6, %ntid.y;
	mov.u32 	%r7, %ctaid.y;
	mov.u32 	%r8, %tid.y;
	mad.lo.s32 	%r9, %r6, %r7, %r8;
	mad.lo.s32 	%r1, %r9, 3200, %r5;
	setp.gt.s32 	%p1, %r1, 9999999;
	@%p1 bra 	$L__BB0_2;
	cvta.to.global.u64 	%rd3, %rd2;
	cvta.to.global.u64 	%rd4, %rd1;
	mul.wide.s32 	%rd5, %r1, 4;
	add.s64 	%rd6, %rd3, %rd5;
	ld.global.f32 	%f1, [%rd6];
	atom.global.add.f32 	%f2, [%rd4], %f1;
$L__BB0_2:
	ret;

}
	// .globl	_Z16reductionKernel2PfS_
.visible .entry _Z16reductionKernel2PfS_(
	.param .u64 .ptr .align 1 _Z16reductionKernel2PfS__param_0,
	.param .u64 .ptr .align 1 _Z16reductionKernel2PfS__param_1
)
{
	.reg .pred 	%p<6>;
	.reg .b32 	%r<23>;
	.reg .b32 	%f<70>;
	.reg .b64 	%rd<7>;
	// demoted variable
	.shared .align 4 .b8 _ZZ16reductionKernel2PfS_E4smem[4096];
	ld.param.u64 	%rd1, [_Z16reductionKernel2PfS__param_0];
	ld.param.u64 	%rd2, [_Z16reductionKernel2PfS__param_1];
	mov.u32 	%r7, %ntid.x;
	mov.u32 	%r8, %ctaid.x;
	mov.u32 	%r1, %tid.x;
	mad.lo.s32 	%r9, %r7, %r8, %r1;
	mov.u32 	%r10, %ntid.y;
	mov.u32 	%r11, %ctaid.y;
	mov.u32 	%r2, %tid.y;
	mad.lo.s32 	%r12, %r10, %r11, %r2;
	shl.b32 	%r13, %r2, 5;
	add.s32 	%r3, %r13, %r1;
	mad.lo.s32 	%r14, %r12, 3200, %r9;
	setp.gt.u32 	%p1, %r3, 1023;
	setp.gt.s32 	%p2, %r14, 9999999;
	or.pred  	%p3, %p1, %p2;
	@%p3 bra 	$L__BB1_2;
	cvta.to.global.u64 	%rd3, %rd2;
	mul.wide.s32 	%rd4, %r14, 4;
	add.s64 	%rd5, %rd3, %rd4;
	ld.global.f32 	%f3, [%rd5];
	shl.b32 	%r15, %r3, 2;
	mov.u32 	%r16, _ZZ16reductionKernel2PfS_E4smem;
	add.s32 	%r17, %r16, %r15;
	st.shared.f32 	[%r17], %f3;
$L__BB1_2:
	or.b32  	%r18, %r1, %r2;
	setp.ne.s32 	%p4, %r18, 0;
	@%p4 bra 	$L__BB1_6;
	mov.f32 	%f69, 0f00000000;
	mov.b32 	%r22, 64;
	mov.u32 	%r20, _ZZ16reductionKernel2PfS_E4smem;
$L__BB1_4:
	add.s32 	%r21, %r20, %r22;
	ld.shared.f32 	%f5, [%r21+-64];
	add.f32 	%f6, %f69, %f5;
	ld.shared.f32 	%f7, [%r21+-60];
	add.f32 	%f8, %f6, %f7;
	ld.shared.f32 	%f9, [%r21+-56];
	add.f32 	%f10, %f8, %f9;
	ld.shared.f32 	%f11, [%r21+-52];
	add.f32 	%f12, %f10, %f11;
	ld.shared.f32 	%f13, [%r21+-48];
	add.f32 	%f14, %f12, %f13;
	ld.shared.f32 	%f15, [%r21+-44];
	add.f32 	%f16, %f14, %f15;
	ld.shared.f32 	%f17, [%r21+-40];
	add.f32 	%f18, %f16, %f17;
	ld.shared.f32 	%f19, [%r21+-36];
	add.f32 	%f20, %f18, %f19;
	ld.shared.f32 	%f21, [%r21+-32];
	add.f32 	%f22, %f20, %f21;
	ld.shared.f32 	%f23, [%r21+-28];
	add.f32 	%f24, %f22, %f23;
	ld.shared.f32 	%f25, [%r21+-24];
	add.f32 	%f26, %f24, %f25;
	ld.shared.f32 	%f27, [%r21+-20];
	add.f32 	%f28, %f26, %f27;
	ld.shared.f32 	%f29, [%r21+-16];
	add.f32 	%f30, %f28, %f29;
	ld.shared.f32 	%f31, [%r21+-12];
	add.f32 	%f32, %f30, %f31;
	ld.shared.f32 	%f33, [%r21+-8];
	add.f32 	%f34, %f32, %f33;
	ld.shared.f32 	%f35, [%r21+-4];
	add.f32 	%f36, %f34, %f35;
	ld.shared.f32 	%f37, [%r21];
	add.f32 	%f38, %f36, %f37;
	ld.shared.f32 	%f39, [%r21+4];
	add.f32 	%f40, %f38, %f39;
	ld.shared.f32 	%f41, [%r21+8];
	add.f32 	%f42, %f40, %f41;
	ld.shared.f32 	%f43, [%r21+12];
	add.f32 	%f44, %f42, %f43;
	ld.shared.f32 	%f45, [%r21+16];
	add.f32 	%f46, %f44, %f45;
	ld.shared.f32 	%f47, [%r21+20];
	add.f32 	%f48, %f46, %f47;
	ld.shared.f32 	%f49, [%r21+24];
	add.f32 	%f50, %f48, %f49;
	ld.shared.f32 	%f51, [%r21+28];
	add.f32 	%f52, %f50, %f51;
	ld.shared.f32 	%f53, [%r21+32];
	add.f32 	%f54, %f52, %f53;
	ld.shared.f32 	%f55, [%r21+36];
	add.f32 	%f56, %f54, %f55;
	ld.shared.f32 	%f57, [%r21+40];
	add.f32 	%f58, %f56, %f57;
	ld.shared.f32 	%f59, [%r21+44];
	add.f32 	%f60, %f58, %f59;
	ld.shared.f32 	%f61, [%r21+48];
	add.f32 	%f62, %f60, %f61;
	ld.shared.f32 	%f63, [%r21+52];
	add.f32 	%f64, %f62, %f63;
	ld.shared.f32 	%f65, [%r21+56];
	add.f32 	%f66, %f64, %f65;
	ld.shared.f32 	%f67, [%r21+60];
	add.f32 	%f69, %f66, %f67;
	add.s32 	%r22, %r22, 128;
	setp.ne.s32 	%p5, %r22, 4160;
	@%p5 bra 	$L__BB1_4;
	cvta.to.global.u64 	%rd6, %rd1;
	atom.global.add.f32 	%f68, [%rd6], %f69;
$L__BB1_6:
	ret;

}


// ===== COMPILED SASS (sm_100) =====

	.target	sm_100

	.elftype	@"ET_EXEC"


//--------------------- .note.nv.tkinfo           --------------------------
	.section	.note.nv.tkinfo,"",@"SHT_NOTE"
	.sectionflags	@"SHF_NOTE_NV_TKINFO"
	.tkinfo
        /*0018*/ 	.word	0x00000002
        /*0030*/ 	.string	""
        /*0030*/ 	.string	"ptxas"
        /*0030*/ 	.string	"Cuda compilation tools, release 13.0, V13.0.88"
        /*0030*/ 	.string	"Build cuda_13.0.r13.0/compiler.36424714_0"
        /*0030*/ 	.string	"-arch sm_100 -m 64 "



//--------------------- .note.nv.cuinfo           --------------------------
	.section	.note.nv.cuinfo,"",@"SHT_NOTE"
	.sectionflags	@"SHF_NOTE_NV_CUINFO"
        /*0018*/ 	.short	0x0002
        /*001a*/ 	.short	0x0064
        /*001c*/ 	.short	0x0082
	.zero		2


//--------------------- .nv.info                  --------------------------
	.section	.nv.info,"",@"SHT_CUDA_INFO"
	.align	4


	//----- nvinfo : EIATTR_REGCOUNT
	.align		4
        /*0000*/ 	.byte	0x04, 0x2f
        /*0002*/ 	.short	(.L_1 - .L_0)
	.align		4
.L_0:
        /*0004*/ 	.word	index@(_Z15reductionKernelPfS_)
        /*0008*/ 	.word	0x00000008


	//----- nvinfo : EIATTR_FRAME_SIZE
	.align		4
.L_1:
        /*000c*/ 	.byte	0x04, 0x11
        /*000e*/ 	.short	(.L_3 - .L_2)
	.align		4
.L_2:
        /*0010*/ 	.word	index@(_Z15reductionKernelPfS_)
        /*0014*/ 	.word	0x00000000


	//----- nvinfo : EIATTR_REGCOUNT
	.align		4
.L_3:
        /*0018*/ 	.byte	0x04, 0x2f
        /*001a*/ 	.short	(.L_5 - .L_4)
	.align		4
.L_4:
        /*001c*/ 	.word	index@(_Z16reductionKernel2PfS_)
        /*0020*/ 	.word	0x00000016


	//----- nvinfo : EIATTR_FRAME_SIZE
	.align		4
.L_5:
        /*0024*/ 	.byte	0x04, 0x11
        /*0026*/ 	.short	(.L_7 - .L_6)
	.align		4
.L_6:
        /*0028*/ 	.word	index@(_Z16reductionKernel2PfS_)
        /*002c*/ 	.word	0x00000000


	//----- nvinfo : EIATTR_MIN_STACK_SIZE
	.align		4
.L_7:
        /*0030*/ 	.byte	0x04, 0x12
        /*0032*/ 	.short	(.L_9 - .L_8)
	.align		4
.L_8:
        /*0034*/ 	.word	index@(_Z16reductionKernel2PfS_)
        /*0038*/ 	.word	0x00000000


	//----- nvinfo : EIATTR_MIN_STACK_SIZE
	.align		4
.L_9:
        /*003c*/ 	.byte	0x04, 0x12
        /*003e*/ 	.short	(.L_11 - .L_10)
	.align		4
.L_10:
        /*0040*/ 	.word	index@(_Z15reductionKernelPfS_)
        /*0044*/ 	.word	0x00000000
.L_11:


//--------------------- .nv.compat                --------------------------
	.section	.nv.compat,"",@"SHT_CUDA_COMPAT_INFO"
	.align	4
        /*0000*/ 	.byte	0x02, 0x09, 0x00, 0x00, 0x02, 0x02, 0x01, 0x00, 0x02, 0x05, 0x05, 0x00, 0x03, 0x07, 0x01, 0x01
        /*0010*/ 	.byte	0x02, 0x03, 0x00, 0x00, 0x02, 0x06, 0x01, 0x00, 0x04, 0x0b, 0x08, 0x00, 0x09, 0x00, 0x00, 0x00
        /*0020*/ 	.byte	0x00, 0x00, 0x00, 0x00


//--------------------- .nv.info._Z16reductionKernel2PfS_ --------------------------
	.section	.nv.info._Z16reductionKernel2PfS_,"",@"SHT_CUDA_INFO"
	.sectionflags	@""
	.align	4


	//----- nvinfo : EIATTR_CUDA_API_VERSION
	.align		4
        /*0000*/ 	.byte	0x04, 0x37
        /*0002*/ 	.short	(.L_13 - .L_12)
.L_12:
        /*0004*/ 	.word	0x00000082


	//----- nvinfo : EIATTR_KPARAM_INFO
	.align		4
.L_13:
        /*0008*/ 	.byte	0x04, 0x17
        /*000a*/ 	.short	(.L_15 - .L_14)
.L_14:
        /*000c*/ 	.word	0x00000000
        /*0010*/ 	.short	0x0001
        /*0012*/ 	.short	0x0008
        /*0014*/ 	.byte	0x00, 0xf5, 0x21, 0x00


	//----- nvinfo : EIATTR_KPARAM_INFO
	.align		4
.L_15:
        /*0018*/ 	.byte	0x04, 0x17
        /*001a*/ 	.short	(.L_17 - .L_16)
.L_16:
        /*001c*/ 	.word	0x00000000
        /*0020*/ 	.short	0x0000
        /*0022*/ 	.short	0x0000
        /*0024*/ 	.byte	0x00, 0xf5, 0x21, 0x00


	//----- nvinfo : EIATTR_SPARSE_MMA_MASK
	.align		4
.L_17:
        /*0028*/ 	.byte	0x03, 0x50
        /*002a*/ 	.short	0x0000


	//----- nvinfo : EIATTR_MAXREG_COUNT
	.align		4
        /*002c*/ 	.byte	0x03, 0x1b
        /*002e*/ 	.short	0x00ff


	//----- nvinfo : EIATTR_MERCURY_ISA_VERSION
	.align		4
        /*0030*/ 	.byte	0x03, 0x5f
        /*0032*/ 	.short	0x0101


	//----- nvinfo : EIATTR_VRC_CTA_INIT_COUNT
	.align		4
        /*0034*/ 	.byte	0x02, 0x4a
	.zero		1
	.zero		1


	//----- nvinfo : EIATTR_EXIT_INSTR_OFFSETS
	.align		4
        /*0038*/ 	.byte	0x04, 0x1c
        /*003a*/ 	.short	(.L_19 - .L_18)


	//   ....[0]....
.L_18:
        /*003c*/ 	.word	0x000001a0


	//   ....[1]....
        /*0040*/ 	.word	0x000004d0


	//----- nvinfo : EIATTR_CRS_STACK_SIZE
	.align		4
.L_19:
        /*0044*/ 	.byte	0x04, 0x1e
        /*0046*/ 	.short	(.L_21 - .L_20)
.L_20:
        /*0048*/ 	.word	0x00000000


	//----- nvinfo : EIATTR_CBANK_PARAM_SIZE
	.align		4
.L_21:
        /*004c*/ 	.byte	0x03, 0x19
        /*004e*/ 	.short	0x0010


	//----- nvinfo : EIATTR_PARAM_CBANK
	.align		4
        /*0050*/ 	.byte	0x04, 0x0a
        /*0052*/ 	.short	(.L_23 - .L_22)
	.align		4
.L_22:
        /*0054*/ 	.word	index@(.nv.constant0._Z16reductionKernel2PfS_)
        /*0058*/ 	.short	0x0380
        /*005a*/ 	.short	0x0010


	//----- nvinfo : EIATTR_SW_WAR
	.align		4
.L_23:
        /*005c*/ 	.byte	0x04, 0x36
        /*005e*/ 	.short	(.L_25 - .L_24)
.L_24:
        /*0060*/ 	.word	0x00000008
.L_25:


//--------------------- .nv.info._Z15reductionKernelPfS_ --------------------------
	.section	.nv.info._Z15reductionKernelPfS_,"",@"SHT_CUDA_INFO"
	.sectionflags	@""
	.align	4


	//----- nvinfo : EIATTR_CUDA_API_VERSION
	.align		4
        /*0000*/ 	.byte	0x04, 0x37
        /*0002*/ 	.short	(.L_27 - .L_26)
.L_26:
        /*0004*/ 	.word	0x00000082


	//----- nvinfo : EIATTR_KPARAM_INFO
	.align		4
.L_27:
        /*0008*/ 	.byte	0x04, 0x17
        /*000a*/ 	.short	(.L_29 - .L_28)
.L_28:
        /*000c*/ 	.word	0x00000000
        /*0010*/ 	.short	0x0001
        /*0012*/ 	.short	0x0008
        /*0014*/ 	.byte	0x00, 0xf5, 0x21, 0x00


	//----- nvinfo : EIATTR_KPARAM_INFO
	.align		4
.L_29:
        /*0018*/ 	.byte	0x04, 0x17
        /*001a*/ 	.short	(.L_31 - .L_30)
.L_30:
        /*001c*/ 	.word	0x00000000
        /*0020*/ 	.short	0x0000
        /*0022*/ 	.short	0x0000
        /*0024*/ 	.byte	0x00, 0xf5, 0x21, 0x00


	//----- nvinfo : EIATTR_SPARSE_MMA_MASK
	.align		4
.L_31:
        /*0028*/ 	.byte	0x03, 0x50
        /*002a*/ 	.short	0x0000


	//----- nvinfo : EIATTR_MAXREG_COUNT
	.align		4
        /*002c*/ 	.byte	0x03, 0x1b
        /*002e*/ 	.short	0x00ff


	//----- nvinfo : EIATTR_MERCURY_ISA_VERSION
	.align		4
        /*0030*/ 	.byte	0x03, 0x5f
        /*0032*/ 	.short	0x0101


	//----- nvinfo : EIATTR_VRC_CTA_INIT_COUNT
	.align		4
        /*0034*/ 	.byte	0x02, 0x4a
	.zero		1
	.zero		1


	//----- nvinfo : EIATTR_EXIT_INSTR_OFFSETS
	.align		4
        /*0038*/ 	.byte	0x04, 0x1c
        /*003a*/ 	.short	(.L_33 - .L_32)


	//   ....[0]....
.L_32:
        /*003c*/ 	.word	0x000000b0


	//   ....[1]....
        /*0040*/ 	.word	0x00000120


	//----- nvinfo : EIATTR_CBANK_PARAM_SIZE
	.align		4
.L_33:
        /*0044*/ 	.byte	0x03, 0x19
        /*0046*/ 	.short	0x0010


	//----- nvinfo : EIATTR_PARAM_CBANK
	.align		4
        /*0048*/ 	.byte	0x04, 0x0a
        /*004a*/ 	.short	(.L_35 - .L_34)
	.align		4
.L_34:
        /*004c*/ 	.word	index@(.nv.constant0._Z15reductionKernelPfS_)
        /*0050*/ 	.short	0x0380
        /*0052*/ 	.short	0x0010


	//----- nvinfo : EIATTR_SW_WAR
	.align		4
.L_35:
        /*0054*/ 	.byte	0x04, 0x36
        /*0056*/ 	.short	(.L_37 - .L_36)
.L_36:
        /*0058*/ 	.word	0x00000008
.L_37:


//--------------------- .nv.callgraph             --------------------------
	.section	.nv.callgraph,"",@"SHT_CUDA_CALLGRAPH"
	.align	4
	.sectionentsize	8
	.align		4
        /*0000*/ 	.word	0x00000000
	.align		4
        /*0004*/ 	.word	0xffffffff
	.align		4
        /*0008*/ 	.word	0x00000000
	.align		4
        /*000c*/ 	.word	0xfffffffe
	.align		4
        /*0010*/ 	.word	0x00000000
	.align		4
        /*0014*/ 	.word	0xfffffffd
	.align		4
        /*0018*/ 	.word	0x00000000
	.align		4
        /*001c*/ 	.word	0xfffffffc


//--------------------- .text._Z16reductionKernel2PfS_ --------------------------
	.section	.text._Z16reductionKernel2PfS_,"ax",@progbits
	.align	128
        .global         _Z16reductionKernel2PfS_
        .type           _Z16reductionKernel2PfS_,@function
        .size           _Z16reductionKernel2PfS_,(.L_x_5 - _Z16reductionKernel2PfS_)
        .other          _Z16reductionKernel2PfS_,@"STO_CUDA_ENTRY STV_DEFAULT"
_Z16reductionKernel2PfS_:
.text._Z16reductionKernel2PfS_:
[----:B------:R-:W-:Y:S01]  /*0000*/  LDC R1, c[0x0][0x37c] ;  /* 0x0000df00ff017b82 */ /* 0x000fe20000000800 */
[----:B------:R-:W0:Y:S01]  /*0010*/  S2R R0, SR_CTAID.X ;  /* 0x0000000000007919 */ /* 0x000e220000002500 */
[----:B------:R-:W0:Y:S01]  /*0020*/  LDCU UR4, c[0x0][0x360] ;  /* 0x00006c00ff0477ac */ /* 0x000e220008000800 */
[----:B------:R-:W-:Y:S01]  /*0030*/  BSSY.RECONVERGENT B0, `(.L_x_0) ;  /* 0x0000016000007945 */ /* 0x000fe20003800200 */
[----:B------:R-:W0:Y:S01]  /*0040*/  S2R R7, SR_TID.X ;  /* 0x0000000000077919 */ /* 0x000e220000002100 */
[----:B------:R-:W1:Y:S01]  /*0050*/  LDCU UR5, c[0x0][0x364] ;  /* 0x00006c80ff0577ac */ /* 0x000e620008000800 */
[----:B------:R-:W1:Y:S01]  /*0060*/  S2R R3, SR_CTAID.Y ;  /* 0x0000000000037919 */ /* 0x000e620000002600 */
[----:B------:R-:W2:Y:S01]  /*0070*/  LDCU.64 UR6, c[0x0][0x358] ;  /* 0x00006b00ff0677ac */ /* 0x000ea20008000a00 */
[----:B------:R-:W1:Y:S01]  /*0080*/  S2R R2, SR_TID.Y ;  /* 0x0000000000027919 */ /* 0x000e620000002200 */
[----:B0-----:R-:W-:Y:S02]  /*0090*/  IMAD R0, R0, UR4, R7 ;  /* 0x0000000400007c24 */ /* 0x001fe4000f8e0207 */
[----:B-1----:R-:W-:Y:S01]  /*00a0*/  IMAD R3, R3, UR5, R2 ;  /* 0x0000000503037c24 */ /* 0x002fe2000f8e0202 */
[----:B------:R-:W-:-:S03]  /*00b0*/  LOP3.LUT P1, RZ, R7, R2, RZ, 0xfc, !PT ;  /* 0x0000000207ff7212 */ /* 0x000fc6000782fcff */
[----:B------:R-:W-:Y:S01]  /*00c0*/  IMAD R5, R3, 0xc80, R0 ;  /* 0x00000c8003057824 */ /* 0x000fe200078e0200 */
[----:B------:R-:W-:-:S04]  /*00d0*/  LEA R0, R2, R7, 0x5 ;  /* 0x0000000702007211 */ /* 0x000fc800078e28ff */
[----:B------:R-:W-:-:S04]  /*00e0*/  ISETP.GT.AND P0, PT, R5, 0x98967f, PT ;  /* 0x0098967f0500780c */ /* 0x000fc80003f04270 */
[----:B------:R-:W-:-:S13]  /*00f0*/  ISETP.GT.U32.OR P0, PT, R0, 0x3ff, P0 ;  /* 0x000003ff0000780c */ /* 0x000fda0000704470 */
[----:B--2---:R-:W-:Y:S05]  /*0100*/  @P0 BRA `(.L_x_1) ;  /* 0x0000000000200947 */ /* 0x004fea0003800000 */
[----:B------:R-:W0:Y:S02]  /*0110*/  LDC.64 R2, c[0x0][0x388] ;  /* 0x0000e200ff027b82 */ /* 0x000e240000000a00 */
[----:B0-----:R-:W-:-:S06]  /*0120*/  IMAD.WIDE R2, R5, 0x4, R2 ;  /* 0x0000000405027825 */ /* 0x001fcc00078e0202 */
[----:B------:R-:W2:Y:S01]  /*0130*/  LDG.E R2, desc[UR6][R2.64] ;  /* 0x0000000602027981 */ /* 0x000ea2000c1e1900 */
[----:B------:R-:W0:Y:S01]  /*0140*/  S2UR UR5, SR_CgaCtaId ;  /* 0x00000000000579c3 */ /* 0x000e220000008800 */
[----:B------:R-:W-:Y:S02]  /*0150*/  UMOV UR4, 0x400 ;  /* 0x0000040000047882 */ /* 0x000fe40000000000 */
[----:B0-----:R-:W-:-:S06]  /*0160*/  ULEA UR4, UR5, UR4, 0x18 ;  /* 0x0000000405047291 */ /* 0x001fcc000f8ec0ff */
[----:B------:R-:W-:-:S05]  /*0170*/  LEA R5, R0, UR4, 0x2 ;  /* 0x0000000400057c11 */ /* 0x000fca000f8e10ff */
[----:B--2---:R0:W-:Y:S02]  /*0180*/  STS [R5], R2 ;  /* 0x0000000205007388 */ /* 0x0041e40000000800 */
.L_x_1:
[----:B------:R-:W-:Y:S05]  /*0190*/  BSYNC.RECONVERGENT B0 ;  /* 0x0000000000007941 */ /* 0x000fea0003800200 */
.L_x_0:
[----:B------:R-:W-:Y:S05]  /*01a0*/  @P1 EXIT ;  /* 0x000000000000194d */ /* 0x000fea0003800000 */
[----:B------:R-:W1:Y:S01]  /*01b0*/  S2UR UR5, SR_CgaCtaId ;  /* 0x00000000000579c3 */ /* 0x000e620000008800 */
[----:B------:R-:W-:Y:S01]  /*01c0*/  HFMA2 R7, -RZ, RZ, 0, 0 ;  /* 0x00000000ff077431 */ /* 0x000fe200000001ff */
[----:B------:R-:W-:Y:S01]  /*01d0*/  MOV R0, 0x40 ;  /* 0x0000004000007802 */ /* 0x000fe20000000f00 */
[----:B------:R-:W-:Y:S02]  /*01e0*/  UMOV UR4, 0x400 ;  /* 0x0000040000047882 */ /* 0x000fe40000000000 */
[----:B-1----:R-:W-:-:S12]  /*01f0*/  ULEA UR4, UR5, UR4, 0x18 ;  /* 0x0000000405047291 */ /* 0x002fd8000f8ec0ff */
.L_x_2:
[----:B------:R-:W1:Y:S04]  /*0200*/  LDS.128 R12, [R0+UR4+-0x40] ;  /* 0xffffc004000c7984 */ /* 0x000e680008000c00 */
[----:B------:R-:W2:Y:S04]  /*0210*/  LDS.128 R16, [R0+UR4+-0x30] ;  /* 0xffffd00400107984 */ /* 0x000ea80008000c00 */
[----:B------:R-:W3:Y:S01]  /*0220*/  LDS.128 R8, [R0+UR4+-0x20] ;  /* 0xffffe00400087984 */ /* 0x000ee20008000c00 */
[----:B-1----:R-:W-:-:S03]  /*0230*/  FADD R12, R12, R7 ;  /* 0x000000070c0c7221 */ /* 0x002fc60000000000 */
[----:B0-----:R-:W0:Y:S01]  /*0240*/  LDS.128 R4, [R0+UR4+-0x10] ;  /* 0xfffff00400047984 */ /* 0x001e220008000c00 */
[----:B------:R-:W-:-:S04]  /*0250*/  FADD R13, R12, R13 ;  /* 0x0000000d0c0d7221 */ /* 0x000fc80000000000 */
[----:B------:R-:W-:-:S04]  /*0260*/  FADD R14, R13, R14 ;  /* 0x0000000e0d0e7221 */ /* 0x000fc80000000000 */
[----:B------:R-:W-:-:S04]  /*0270*/  FADD R15, R14, R15 ;  /* 0x0000000f0e0f7221 */ /* 0x000fc80000000000 */
[----:B--2---:R-:W-:Y:S02]  /*0280*/  FADD R16, R15, R16 ;  /* 0x000000100f107221 */ /* 0x004fe40000000000 */
[----:B------:R-:W1:Y:S02]  /*0290*/  LDS.128 R12, [R0+UR4] ;  /* 0x00000004000c7984 */ /* 0x000e640008000c00 */
[----:B------:R-:W-:-:S04]  /*02a0*/  FADD R17, R16, R17 ;  /* 0x0000001110117221 */ /* 0x000fc80000000000 */
[----:B------:R-:W-:-:S04]  /*02b0*/  FADD R18, R17, R18 ;  /* 0x0000001211127221 */ /* 0x000fc80000000000 */
[----:B------:R-:W-:-:S04]  /*02c0*/  FADD R19, R18, R19 ;  /* 0x0000001312137221 */ /* 0x000fc80000000000 */
[----:B---3--:R-:W-:Y:S02]  /*02d0*/  FADD R8, R19, R8 ;  /* 0x0000000813087221 */ /* 0x008fe40000000000 */
[----:B------:R-:W2:Y:S02]  /*02e0*/  LDS.128 R16, [R0+UR4+0x10] ;  /* 0x0000100400107984 */ /* 0x000ea40008000c00 */
[----:B------:R-:W-:-:S04]  /*02f0*/  FADD R9, R8, R9 ;  /* 0x0000000908097221 */ /* 0x000fc80000000000 */
[----:B------:R-:W-:-:S04]  /*0300*/  FADD R10, R9, R10 ;  /* 0x0000000a090a7221 */ /* 0x000fc80000000000 */
[----:B------:R-:W-:-:S04]  /*0310*/  FADD R11, R10, R11 ;  /* 0x0000000b0a0b7221 */ /* 0x000fc80000000000 */
[----:B0-----:R-:W-:Y:S02]  /*0320*/  FADD R4, R11, R4 ;  /* 0x000000040b047221 */ /* 0x001fe40000000000 */
[----:B------:R-:W0:Y:S02]  /*0330*/  LDS.128 R8, [R0+UR4+0x20] ;  /* 0x0000200400087984 */ /* 0x000e240008000c00 */
[----:B------:R-:W-:-:S04]  /*0340*/  FADD R5, R4, R5 ;  /* 0x0000000504057221 */ /* 0x000fc80000000000 */
[----:B------:R-:W-:-:S04]  /*0350*/  FADD R6, R5, R6 ;  /* 0x0000000605067221 */ /* 0x000fc80000000000 */
[----:B------:R-:W-:-:S04]  /*0360*/  FADD R7, R6, R7 ;  /* 0x0000000706077221 */ /* 0x000fc80000000000 */
[----:B-1----:R-:W-:Y:S02]  /*0370*/  FADD R12, R7, R12 ;  /* 0x0000000c070c7221 */ /* 0x002fe40000000000 */
[----:B------:R1:W3:Y:S02]  /*0380*/  LDS.128 R4, [R0+UR4+0x30] ;  /* 0x0000300400047984 */ /* 0x0002e40008000c00 */
[----:B------:R-:W-:-:S04]  /*0390*/  FADD R13, R12, R13 ;  /* 0x0000000d0c0d7221 */ /* 0x000fc80000000000 */
[----:B------:R-:W-:Y:S01]  /*03a0*/  FADD R14, R13, R14 ;  /* 0x0000000e0d0e7221 */ /* 0x000fe20000000000 */
[----:B-1----:R-:W-:-:S03]  /*03b0*/  IADD3 R0, PT, PT, R0, 0x80, RZ ;  /* 0x0000008000007810 */ /* 0x002fc60007ffe0ff */
[----:B------:R-:W-:Y:S01]  /*03c0*/  FADD R15, R14, R15 ;  /* 0x0000000f0e0f7221 */ /* 0x000fe20000000000 */
[----:B------:R-:W-:-:S03]  /*03d0*/  ISETP.NE.AND P0, PT, R0, 0x1040, PT ;  /* 0x000010400000780c */ /* 0x000fc60003f05270 */
[----:B--2---:R-:W-:-:S04]  /*03e0*/  FADD R16, R15, R16 ;  /* 0x000000100f107221 */ /* 0x004fc80000000000 */
[----:B------:R-:W-:-:S04]  /*03f0*/  FADD R17, R16, R17 ;  /* 0x0000001110117221 */ /* 0x000fc80000000000 */
[----:B------:R-:W-:-:S04]  /*0400*/  FADD R18, R17, R18 ;  /* 0x0000001211127221 */ /* 0x000fc80000000000 */
[----:B------:R-:W-:-:S04]  /*0410*/  FADD R19, R18, R19 ;  /* 0x0000001312137221 */ /* 0x000fc80000000000 */
[----:B0-----:R-:W-:-:S04]  /*0420*/  FADD R8, R19, R8 ;  /* 0x0000000813087221 */ /* 0x001fc80000000000 */
[----:B------:R-:W-:-:S04]  /*0430*/  FADD R9, R8, R9 ;  /* 0x0000000908097221 */ /* 0x000fc80000000000 */
[----:B------:R-:W-:-:S04]  /*0440*/  FADD R10, R9, R10 ;  /* 0x0000000a090a7221 */ /* 0x000fc80000000000 */
[----:B------:R-:W-:-:S04]  /*0450*/  FADD R11, R10, R11 ;  /* 0x0000000b0a0b7221 */ /* 0x000fc80000000000 */
[----:B---3--:R-:W-:-:S04]  /*0460*/  FADD R4, R11, R4 ;  /* 0x000000040b047221 */ /* 0x008fc80000000000 */
[----:B------:R-:W-:-:S04]  /*0470*/  FADD R5, R4, R5 ;  /* 0x0000000504057221 */ /* 0x000fc80000000000 */
[----:B------:R-:W-:-:S04]  /*0480*/  FADD R6, R5, R6 ;  /* 0x0000000605067221 */ /* 0x000fc80000000000 */
[----:B------:R-:W-:Y:S01]  /*0490*/  FADD R7, R6, R7 ;  /* 0x0000000706077221 */ /* 0x000fe20000000000 */
[----:B------:R-:W-:Y:S06]  /*04a0*/  @P0 BRA `(.L_x_2) ;  /* 0xfffffffc00540947 */ /* 0x000fec000383ffff */
[----:B------:R-:W0:Y:S02]  /*04b0*/  LDC.64 R2, c[0x0][0x380] ;  /* 0x0000e000ff027b82 */ /* 0x000e240000000a00 */
[----:B0-----:R-:W-:Y:S01]  /*04c0*/  REDG.E.ADD.F32.FTZ.RN.STRONG.GPU desc[UR6][R2.64], R7 ;  /* 0x00000007020079a6 */ /* 0x001fe2000c12f306 */
[----:B------:R-:W-:Y:S05]  /*04d0*/  EXIT ;  /* 0x000000000000794d */ /* 0x000fea0003800000 */
.L_x_3:
[----:B------:R-:W-:-:S00]  /*04e0*/  BRA `(.L_x_3) ;  /* 0xfffffffc00fc7947 */ /* 0x000fc0000383ffff */
[----:B------:R-:W-:-:S00]  /*04f0*/  NOP ;  /* 0x0000000000007918 */ /* 0x000fc00000000000 */
        /* <DEDUP_REMOVED lines=8> */
.L_x_5:


//--------------------- .text._Z15reductionKernelPfS_ --------------------------
	.section	.text._Z15reductionKernelPfS_,"ax",@progbits
	.align	128
        .global         _Z15reductionKernelPfS_
        .type           _Z15reductionKernelPfS_,@function
        .size           _Z15reductionKernelPfS_,(.L_x_6 - _Z15reductionKernelPfS_)
        .other          _Z15reductionKernelPfS_,@"STO_CUDA_ENTRY STV_DEFAULT"
_Z15reductionKernelPfS_:
.text._Z15reductionKernelPfS_:
[----:B------:R-:W-:Y:S01]  /*0000*/  LDC R1, c[0x0][0x37c] ;  /* 0x0000df00ff017b82 */ /* 0x000fe20000000800 */
[----:B------:R-:W0:Y:S01]  /*0010*/  S2R R0, SR_CTAID.X ;  /* 0x0000000000007919 */ /* 0x000e220000002500 */
[----:B------:R-:W0:Y:S01]  /*0020*/  LDCU UR4, c[0x0][0x360] ;  /* 0x00006c00ff0477ac */ /* 0x000e220008000800 */
[----:B------:R-:W0:Y:S01]  /*0030*/  S2R R3, SR_TID.X ;  /* 0x0000000000037919 */ /* 0x000e220000002100 */
[----:B------:R-:W1:Y:S01]  /*0040*/  LDCU UR5, c[0x0][0x364] ;  /* 0x00006c80ff0577ac */ /* 0x000e620008000800 */
[----:B------:R-:W1:Y:S01]  /*0050*/  S2R R2, SR_CTAID.Y ;  /* 0x0000000000027919 */ /* 0x000e620000002600 */
[----:B------:R-:W1:Y:S01]  /*0060*/  S2R R5, SR_TID.Y ;  /* 0x0000000000057919 */ /* 0x000e620000002200 */
[----:B0-----:R-:W-:Y:S02]  /*0070*/  IMAD R0, R0, UR4, R3 ;  /* 0x0000000400007c24 */ /* 0x001fe4000f8e0203 */
[----:B-1----:R-:W-:-:S04]  /*0080*/  IMAD R3, R2, UR5, R5 ;  /* 0x0000000502037c24 */ /* 0x002fc8000f8e0205 */
[----:B------:R-:W-:-:S05]  /*0090*/  IMAD R5, R3, 0xc80, R0 ;  /* 0x00000c8003057824 */ /* 0x000fca00078e0200 */
[----:B------:R-:W-:-:S13]  /*00a0*/  ISETP.GT.AND P0, PT, R5, 0x98967f, PT ;  /* 0x0098967f0500780c */ /* 0x000fda0003f04270 */
[----:B------:R-:W-:Y:S05]  /*00b0*/  @P0 EXIT ;  /* 0x000000000000094d */ /* 0x000fea0003800000 */
[----:B------:R-:W0:Y:S01]  /*00c0*/  LDC.64 R2, c[0x0][0x388] ;  /* 0x0000e200ff027b82 */ /* 0x000e220000000a00 */
[----:B------:R-:W1:Y:S01]  /*00d0*/  LDCU.64 UR4, c[0x0][0x358] ;  /* 0x00006b00ff0477ac */ /* 0x000e620008000a00 */
[----:B0-----:R-:W-:-:S06]  /*00e0*/  IMAD.WIDE R2, R5, 0x4, R2 ;  /* 0x0000000405027825 */ /* 0x001fcc00078e0202 */
[----:B-1----:R-:W2:Y:S01]  /*00f0*/  LDG.E R3, desc[UR4][R2.64] ;  /* 0x0000000402037981 */ /* 0x002ea2000c1e1900 */
[----:B------:R-:W2:Y:S03]  /*0100*/  LDC.64 R4, c[0x0][0x380] ;  /* 0x0000e000ff047b82 */ /* 0x000ea60000000a00 */
[----:B--2---:R-:W-:Y:S01]  /*0110*/  REDG.E.ADD.F32.FTZ.RN.STRONG.GPU desc[UR4][R4.64], R3 ;  /* 0x00000003040079a6 */ /* 0x004fe2000c12f304 */
[----:B------:R-:W-:Y:S05]  /*0120*/  EXIT ;  /* 0x000000000000794d */ /* 0x000fea0003800000 */
.L_x_4:
        /* <DEDUP_REMOVED lines=13> */
.L_x_6:


//--------------------- .nv.shared._Z16reductionKernel2PfS_ --------------------------
	.section	.nv.shared._Z16reductionKernel2PfS_,"aw",@nobits
	.sectionflags	@""
	.align	4
.nv.shared._Z16reductionKernel2PfS_:
	.zero		5120


//--------------------- .nv.shared.reserved.0     --------------------------
	.section	.nv.shared.reserved.0,"aw",@nobits
	.weak		__nv_reservedSMEM_offset_0_alias
	.size		__nv_reservedSMEM_offset_0_alias, 0, 64
	.other		__nv_reservedSMEM_offset_0_alias,@"STO_CUDA_RESERVED_SHARED STV_DEFAULT"
__nv_reservedSMEM_offset_0_alias:
	.zero		0
	.zero		64


//--------------------- .nv.constant0._Z16reductionKernel2PfS_ --------------------------
	.section	.nv.constant0._Z16reductionKernel2PfS_,"a",@progbits
	.sectionflags	@""
	.align	4
.nv.constant0._Z16reductionKernel2PfS_:
	.zero		912


//--------------------- .nv.constant0._Z15reductionKernelPfS_ --------------------------
	.section	.nv.constant0._Z15reductionKernelPfS_,"a",@progbits
	.sectionflags	@""
	.align	4
.nv.constant0._Z15reductionKernelPfS_:
	.zero		912


//--------------------- SYMBOLS --------------------------

	.type		.nv.reservedSmem.offset0,@object
	.size		.nv.reservedSmem.offset0,0x4
	.type		.nv.reservedSmem.cap,@object
	.size		.nv.reservedSmem.cap,0x4
